//
// Generated by NVIDIA NVVM Compiler
//
// Compiler Build ID: CL-36424714
// Cuda compilation tools, release 13.0, V13.0.88
// Based on NVVM 20.0.0
//

.version 9.0
.target sm_100
.address_size 64

	// .globl	_Z9matrixMulPfS_S_

.visible .entry _Z9matrixMulPfS_S_(
	.param .u64 .ptr .align 1 _Z9matrixMulPfS_S__param_0,
	.param .u64 .ptr .align 1 _Z9matrixMulPfS_S__param_1,
	.param .u64 .ptr .align 1 _Z9matrixMulPfS_S__param_2
)
{
	.reg .pred 	%p<5>;
	.reg .b32 	%r<18>;
	.reg .b32 	%f<52>;
	.reg .b64 	%rd<18>;

	ld.param.u64 	%rd5, [_Z9matrixMulPfS_S__param_0];
	ld.param.u64 	%rd6, [_Z9matrixMulPfS_S__param_1];
	ld.param.u64 	%rd7, [_Z9matrixMulPfS_S__param_2];
	mov.u32 	%r8, %ctaid.y;
	mov.u32 	%r9, %ntid.y;
	mov.u32 	%r10, %tid.y;
	mad.lo.s32 	%r1, %r8, %r9, %r10;
	mov.u32 	%r11, %ctaid.x;
	mov.u32 	%r12, %ntid.x;
	mov.u32 	%r13, %tid.x;
	mad.lo.s32 	%r2, %r11, %r12, %r13;
	setp.gt.u32 	%p1, %r1, 2047;
	setp.gt.s32 	%p2, %r2, 2047;
	or.pred  	%p3, %p1, %p2;
	@%p3 bra 	$L__BB0_4;
	shl.b32 	%r3, %r1, 11;
	mul.wide.u32 	%rd8, %r3, 4;
	cvta.to.global.u64 	%rd9, %rd5;
	add.s64 	%rd10, %rd8, %rd9;
	add.s64 	%rd17, %rd10, 32;
	cvta.to.global.u64 	%rd11, %rd6;
	add.s64 	%rd2, %rd11, 65536;
	mov.f32 	%f51, 0f00000000;
	mov.b32 	%r17, 0;
	mov.u32 	%r16, %r2;
$L__BB0_2:
	mul.wide.s32 	%rd12, %r16, 4;
	add.s64 	%rd13, %rd2, %rd12;
	ld.global.f32 	%f4, [%rd17+-32];
	ld.global.f32 	%f5, [%rd13+-65536];
	fma.rn.f32 	%f6, %f4, %f5, %f51;
	ld.global.f32 	%f7, [%rd17+-28];
	ld.global.f32 	%f8, [%rd13+-57344];
	fma.rn.f32 	%f9, %f7, %f8, %f6;
	ld.global.f32 	%f10, [%rd17+-24];
	ld.global.f32 	%f11, [%rd13+-49152];
	fma.rn.f32 	%f12, %f10, %f11, %f9;
	ld.global.f32 	%f13, [%rd17+-20];
	ld.global.f32 	%f14, [%rd13+-40960];
	fma.rn.f32 	%f15, %f13, %f14, %f12;
	ld.global.f32 	%f16, [%rd17+-16];
	ld.global.f32 	%f17, [%rd13+-32768];
	fma.rn.f32 	%f18, %f16, %f17, %f15;
	ld.global.f32 	%f19, [%rd17+-12];
	ld.global.f32 	%f20, [%rd13+-24576];
	fma.rn.f32 	%f21, %f19, %f20, %f18;
	ld.global.f32 	%f22, [%rd17+-8];
	ld.global.f32 	%f23, [%rd13+-16384];
	fma.rn.f32 	%f24, %f22, %f23, %f21;
	ld.global.f32 	%f25, [%rd17+-4];
	ld.global.f32 	%f26, [%rd13+-8192];
	fma.rn.f32 	%f27, %f25, %f26, %f24;
	ld.global.f32 	%f28, [%rd17];
	ld.global.f32 	%f29, [%rd13];
	fma.rn.f32 	%f30, %f28, %f29, %f27;
	ld.global.f32 	%f31, [%rd17+4];
	ld.global.f32 	%f32, [%rd13+8192];
	fma.rn.f32 	%f33, %f31, %f32, %f30;
	ld.global.f32 	%f34, [%rd17+8];
	ld.global.f32 	%f35, [%rd13+16384];
	fma.rn.f32 	%f36, %f34, %f35, %f33;
	ld.global.f32 	%f37, [%rd17+12];
	ld.global.f32 	%f38, [%rd13+24576];
	fma.rn.f32 	%f39, %f37, %f38, %f36;
	ld.global.f32 	%f40, [%rd17+16];
	ld.global.f32 	%f41, [%rd13+32768];
	fma.rn.f32 	%f42, %f40, %f41, %f39;
	ld.global.f32 	%f43, [%rd17+20];
	ld.global.f32 	%f44, [%rd13+40960];
	fma.rn.f32 	%f45, %f43, %f44, %f42;
	ld.global.f32 	%f46, [%rd17+24];
	ld.global.f32 	%f47, [%rd13+49152];
	fma.rn.f32 	%f48, %f46, %f47, %f45;
	ld.global.f32 	%f49, [%rd17+28];
	ld.global.f32 	%f50, [%rd13+57344];
	fma.rn.f32 	%f51, %f49, %f50, %f48;
	add.s32 	%r17, %r17, 16;
	add.s64 	%rd17, %rd17, 64;
	add.s32 	%r16, %r16, 32768;
	setp.ne.s32 	%p4, %r17, 2048;
	@%p4 bra 	$L__BB0_2;
	add.s32 	%r15, %r3, %r2;
	cvta.to.global.u64 	%rd14, %rd7;
	mul.wide.s32 	%rd15, %r15, 4;
	add.s64 	%rd16, %rd14, %rd15;
	st.global.f32 	[%rd16], %f51;
$L__BB0_4:
	ret;

}


// ===== COMPILED SASS (sm_100) =====

	.target	sm_100

	.elftype	@"ET_EXEC"


//--------------------- .note.nv.tkinfo           --------------------------
	.section	.note.nv.tkinfo,"",@"SHT_NOTE"
	.sectionflags	@"SHF_NOTE_NV_TKINFO"
	.tkinfo
        /*0018*/ 	.word	0x00000002
        /*0030*/ 	.string	""
        /*0030*/ 	.string	"ptxas"
        /*0030*/ 	.string	"Cuda compilation tools, release 13.0, V13.0.88"
        /*0030*/ 	.string	"Build cuda_13.0.r13.0/compiler.36424714_0"
        /*0030*/ 	.string	"-arch sm_100 -m 64 "



//--------------------- .note.nv.cuinfo           --------------------------
	.section	.note.nv.cuinfo,"",@"SHT_NOTE"
	.sectionflags	@"SHF_NOTE_NV_CUINFO"
        /*0018*/ 	.short	0x0002
        /*001a*/ 	.short	0x0064
        /*001c*/ 	.short	0x0082
	.zero		2


//--------------------- .nv.info                  --------------------------
	.section	.nv.info,"",@"SHT_CUDA_INFO"
	.align	4


	//----- nvinfo : EIATTR_REGCOUNT
	.align		4
        /*0000*/ 	.byte	0x04, 0x2f
        /*0002*/ 	.short	(.L_1 - .L_0)
	.align		4
.L_0:
        /*0004*/ 	.word	index@(_Z9matrixMulPfS_S_)
        /*0008*/ 	.word	0x0000001f


	//----- nvinfo : EIATTR_FRAME_SIZE
	.align		4
.L_1:
        /*000c*/ 	.byte	0x04, 0x11
        /*000e*/ 	.short	(.L_3 - .L_2)
	.align		4
.L_2:
        /*0010*/ 	.word	index@(_Z9matrixMulPfS_S_)
        /*0014*/ 	.word	0x00000000


	//----- nvinfo : EIATTR_MIN_STACK_SIZE
	.align		4
.L_3:
        /*0018*/ 	.byte	0x04, 0x12
        /*001a*/ 	.short	(.L_5 - .L_4)
	.align		4
.L_4:
        /*001c*/ 	.word	index@(_Z9matrixMulPfS_S_)
        /*0020*/ 	.word	0x00000000
.L_5:


//--------------------- .nv.compat                --------------------------
	.section	.nv.compat,"",@"SHT_CUDA_COMPAT_INFO"
	.align	4
        /*0000*/ 	.byte	0x02, 0x09, 0x00, 0x00, 0x02, 0x02, 0x01, 0x00, 0x02, 0x05, 0x05, 0x00, 0x03, 0x07, 0x01, 0x01
        /*0010*/ 	.byte	0x02, 0x03, 0x00, 0x00, 0x02, 0x06, 0x01, 0x00, 0x04, 0x0b, 0x08, 0x00, 0x09, 0x00, 0x00, 0x00
        /*0020*/ 	.byte	0x00, 0x00, 0x00, 0x00


//--------------------- .nv.info._Z9matrixMulPfS_S_ --------------------------
	.section	.nv.info._Z9matrixMulPfS_S_,"",@"SHT_CUDA_INFO"
	.sectionflags	@""
	.align	4


	//----- nvinfo : EIATTR_CUDA_API_VERSION
	.align		4
        /*0000*/ 	.byte	0x04, 0x37
        /*0002*/ 	.short	(.L_7 - .L_6)
.L_6:
        /*0004*/ 	.word	0x00000082


	//----- nvinfo : EIATTR_KPARAM_INFO
	.align		4
.L_7:
        /*0008*/ 	.byte	0x04, 0x17
        /*000a*/ 	.short	(.L_9 - .L_8)
.L_8:
        /*000c*/ 	.word	0x00000000
        /*0010*/ 	.short	0x0002
        /*0012*/ 	.short	0x0010
        /*0014*/ 	.byte	0x00, 0xf5, 0x21, 0x00


	//----- nvinfo : EIATTR_KPARAM_INFO
	.align		4
.L_9:
        /*0018*/ 	.byte	0x04, 0x17
        /*001a*/ 	.short	(.L_11 - .L_10)
.L_10:
        /*001c*/ 	.word	0x00000000
        /*0020*/ 	.short	0x0001
        /*0022*/ 	.short	0x0008
        /*0024*/ 	.byte	0x00, 0xf5, 0x21, 0x00


	//----- nvinfo : EIATTR_KPARAM_INFO
	.align		4
.L_11:
        /*0028*/ 	.byte	0x04, 0x17
        /*002a*/ 	.short	(.L_13 - .L_12)
.L_12:
        /*002c*/ 	.word	0x00000000
        /*0030*/ 	.short	0x0000
        /*0032*/ 	.short	0x0000
        /*0034*/ 	.byte	0x00, 0xf5, 0x21, 0x00


	//----- nvinfo : EIATTR_SPARSE_MMA_MASK
	.align		4
.L_13:
        /*0038*/ 	.byte	0x03, 0x50
        /*003a*/ 	.short	0x0000


	//----- nvinfo : EIATTR_MAXREG_COUNT
	.align		4
        /*003c*/ 	.byte	0x03, 0x1b
        /*003e*/ 	.short	0x00ff


	//----- nvinfo : EIATTR_MERCURY_ISA_VERSION
	.align		4
        /*0040*/ 	.byte	0x03, 0x5f
        /*0042*/ 	.short	0x0101


	//----- nvinfo : EIATTR_VRC_CTA_INIT_COUNT
	.align		4
        /*0044*/ 	.byte	0x02, 0x4a
	.zero		1
	.zero		1


	//----- nvinfo : EIATTR_EXIT_INSTR_OFFSETS
	.align		4
        /*0048*/ 	.byte	0x04, 0x1c
        /*004a*/ 	.short	(.L_15 - .L_14)


	//   ....[0]....
.L_14:
        /*004c*/ 	.word	0x000000b0


	//   ....[1]....
        /*0050*/ 	.word	0x00000550


	//----- nvinfo : EIATTR_CBANK_PARAM_SIZE
	.align		4
.L_15:
        /*0054*/ 	.byte	0x03, 0x19
        /*0056*/ 	.short	0x0018


	//----- nvinfo : EIATTR_PARAM_CBANK
	.align		4
        /*0058*/ 	.byte	0x04, 0x0a
        /*005a*/ 	.short	(.L_17 - .L_16)
	.align		4
.L_16:
        /*005c*/ 	.word	index@(.nv.constant0._Z9matrixMulPfS_S_)
        /*0060*/ 	.short	0x0380
        /*0062*/ 	.short	0x0018


	//----- nvinfo : EIATTR_SW_WAR
	.align		4
.L_17:
        /*0064*/ 	.byte	0x04, 0x36
        /*0066*/ 	.short	(.L_19 - .L_18)
.L_18:
        /*0068*/ 	.word	0x00000008
.L_19:


//--------------------- .nv.callgraph             --------------------------
	.section	.nv.callgraph,"",@"SHT_CUDA_CALLGRAPH"
	.align	4
	.sectionentsize	8
	.align		4
        /*0000*/ 	.word	0x00000000
	.align		4
        /*0004*/ 	.word	0xffffffff
	.align		4
        /*0008*/ 	.word	0x00000000
	.align		4
        /*000c*/ 	.word	0xfffffffe
	.align		4
        /*0010*/ 	.word	0x00000000
	.align		4
        /*0014*/ 	.word	0xfffffffd
	.align		4
        /*0018*/ 	.word	0x00000000
	.align		4
        /*001c*/ 	.word	0xfffffffc


//--------------------- .text._Z9matrixMulPfS_S_  --------------------------
	.section	.text._Z9matrixMulPfS_S_,"ax",@progbits
	.align	128
        .global         _Z9matrixMulPfS_S_
        .type           _Z9matrixMulPfS_S_,@function
        .size           _Z9matrixMulPfS_S_,(.L_x_2 - _Z9matrixMulPfS_S_)
        .other          _Z9matrixMulPfS_S_,@"STO_CUDA_ENTRY STV_DEFAULT"
_Z9matrixMulPfS_S_:
.text._Z9matrixMulPfS_S_:
[----:B------:R-:W-:Y:S01]  /*0000*/  LDC R1, c[0x0][0x37c] ;  /* 0x0000df00ff017b82 */ /* 0x000fe20000000800 */
[----:B------:R-:W0:Y:S07]  /*0010*/  S2R R3, SR_TID.X ;  /* 0x0000000000037919 */ /* 0x000e2e0000002100 */
[----:B------:R-:W1:Y:S01]  /*0020*/  LDC R7, c[0x0][0x364] ;  /* 0x0000d900ff077b82 */ /* 0x000e620000000800 */
[----:B------:R-:W1:Y:S07]  /*0030*/  S2R R2, SR_TID.Y ;  /* 0x0000000000027919 */ /* 0x000e6e0000002200 */
[----:B------:R-:W0:Y:S08]  /*0040*/  S2UR UR5, SR_CTAID.X ;  /* 0x00000000000579c3 */ /* 0x000e300000002500 */
[----:B------:R-:W0:Y:S08]  /*0050*/  LDC R0, c[0x0][0x360] ;  /* 0x0000d800ff007b82 */ /* 0x000e300000000800 */
[----:B------:R-:W1:Y:S01]  /*0060*/  S2UR UR4, SR_CTAID.Y ;  /* 0x00000000000479c3 */ /* 0x000e620000002600 */
[----:B0-----:R-:W-:-:S05]  /*0070*/  IMAD R0, R0, UR5, R3 ;  /* 0x0000000500007c24 */ /* 0x001fca000f8e0203 */
[----:B------:R-:W-:Y:S01]  /*0080*/  ISETP.GT.AND P0, PT, R0, 0x7ff, PT ;  /* 0x000007ff0000780c */ /* 0x000fe20003f04270 */
[----:B-1----:R-:W-:-:S05]  /*0090*/  IMAD R7, R7, UR4, R2 ;  /* 0x0000000407077c24 */ /* 0x002fca000f8e0202 */
[----:B------:R-:W-:-:S13]  /*00a0*/  ISETP.GT.U32.OR P0, PT, R7, 0x7ff, P0 ;  /* 0x000007ff0700780c */ /* 0x000fda0000704470 */
[----:B------:R-:W-:Y:S05]  /*00b0*/  @P0 EXIT ;  /* 0x000000000000094d */ /* 0x000fea0003800000 */
[----:B------:R-:W0:Y:S01]  /*00c0*/  LDC.64 R2, c[0x0][0x380] ;  /* 0x0000e000ff027b82 */ /* 0x000e220000000a00 */
[----:B------:R-:W1:Y:S01]  /*00d0*/  LDCU.64 UR6, c[0x0][0x388] ;  /* 0x00007100ff0677ac */ /* 0x000e620008000a00 */
[----:B------:R-:W-:Y:S01]  /*00e0*/  SHF.L.U32 R7, R7, 0xb, RZ ;  /* 0x0000000b07077819 */ /* 0x000fe200000006ff */
[----:B------:R-:W-:Y:S01]  /*00f0*/  HFMA2 R14, -RZ, RZ, 0, 0 ;  /* 0x00000000ff0e7431 */ /* 0x000fe200000001ff */
[----:B------:R-:W-:Y:S01]  /*0100*/  MOV R6, R0 ;  /* 0x0000000000067202 */ /* 0x000fe20000000f00 */
[----:B------:R-:W2:Y:S01]  /*0110*/  LDCU.64 UR8, c[0x0][0x358] ;  /* 0x00006b00ff0877ac */ /* 0x000ea20008000a00 */
[----:B------:R-:W-:Y:S01]  /*0120*/  UMOV UR4, URZ ;  /* 0x000000ff00047c82 */ /* 0x000fe20008000000 */
[----:B-1----:R-:W-:-:S04]  /*0130*/  UIADD3 UR5, UP0, UPT, UR6, 0x10000, URZ ;  /* 0x0001000006057890 */ /* 0x002fc8000ff1e0ff */
[----:B------:R-:W-:Y:S01]  /*0140*/  UIADD3.X UR6, UPT, UPT, URZ, UR7, URZ, UP0, !UPT ;  /* 0x00000007ff067290 */ /* 0x000fe200087fe4ff */
[----:B0-----:R-:W-:-:S03]  /*0150*/  IMAD.WIDE.U32 R2, R7, 0x4, R2 ;  /* 0x0000000407027825 */ /* 0x001fc600078e0002 */
[----:B------:R-:W-:-:S04]  /*0160*/  IADD3 R4, P0, PT, R2, 0x20, RZ ;  /* 0x0000002002047810 */ /* 0x000fc80007f1e0ff */
[----:B--2---:R-:W-:-:S09]  /*0170*/  IADD3.X R5, PT, PT, RZ, R3, RZ, P0, !PT ;  /* 0x00000003ff057210 */ /* 0x004fd200007fe4ff */
.L_x_0:
[----:B------:R-:W-:Y:S01]  /*0180*/  MOV R2, UR5 ;  /* 0x0000000500027c02 */ /* 0x000fe20008000f00 */
[----:B------:R-:W2:Y:S01]  /*0190*/  LDG.E R15, desc[UR8][R4.64+-0x20] ;  /* 0xffffe008040f7981 */ /* 0x000ea2000c1e1900 */
[----:B------:R-:W-:-:S03]  /*01a0*/  MOV R3, UR6 ;  /* 0x0000000600037c02 */ /* 0x000fc60008000f00 */
[----:B------:R-:W3:Y:S01]  /*01b0*/  LDG.E R24, desc[UR8][R4.64+-0x1c] ;  /* 0xffffe40804187981 */ /* 0x000ee2000c1e1900 */
[----:B------:R-:W-:-:S03]  /*01c0*/  IMAD.WIDE R2, R6, 0x4, R2 ;  /* 0x0000000406027825 */ /* 0x000fc600078e0202 */
[----:B------:R-:W4:Y:S04]  /*01d0*/  LDG.E R19, desc[UR8][R4.64+-0x18] ;  /* 0xffffe80804137981 */ /* 0x000f28000c1e1900 */
[----:B------:R-:W2:Y:S04]  /*01e0*/  LDG.E R16, desc[UR8][R2.64+-0x10000] ;  /* 0xff00000802107981 */ /* 0x000ea8000c1e1900 */
[----:B------:R-:W3:Y:S04]  /*01f0*/  LDG.E R25, desc[UR8][R2.64+-0xe000] ;  /* 0xff20000802197981 */ /* 0x000ee8000c1e1900 */
[----:B------:R-:W4:Y:S04]  /*0200*/  LDG.E R18, desc[UR8][R2.64+-0xc000] ;  /* 0xff40000802127981 */ /* 0x000f28000c1e1900 */
[----:B------:R-:W5:Y:S04]  /*0210*/  LDG.E R20, desc[UR8][R4.64+-0x14] ;  /* 0xffffec0804147981 */ /* 0x000f68000c1e1900 */
        /* <DEDUP_REMOVED lines=11> */
[----:B------:R-:W5:Y:S01]  /*02d0*/  LDG.E R26, desc[UR8][R4.64+0x1c] ;  /* 0x00001c08041a7981 */ /* 0x000f62000c1e1900 */
[----:B--2---:R-:W-:-:S03]  /*02e0*/  FFMA R15, R15, R16, R14 ;  /* 0x000000100f0f7223 */ /* 0x004fc6000000000e */
[----:B------:R-:W2:Y:S01]  /*02f0*/  LDG.E R16, desc[UR8][R4.64] ;  /* 0x0000000804107981 */ /* 0x000ea2000c1e1900 */
[----:B---3--:R-:W-:-:S03]  /*0300*/  FFMA R24, R24, R25, R15 ;  /* 0x0000001918187223 */ /* 0x008fc6000000000f */
[----:B------:R-:W3:Y:S01]  /*0310*/  LDG.E R14, desc[UR8][R4.64+0x4] ;  /* 0x00000408040e7981 */ /* 0x000ee2000c1e1900 */
[----:B----4-:R-:W-:-:S03]  /*0320*/  FFMA R25, R19, R18, R24 ;  /* 0x0000001213197223 */ /* 0x010fc60000000018 */
[----:B------:R-:W3:Y:S04]  /*0330*/  LDG.E R15, desc[UR8][R2.64+0x2000] ;  /* 0x00200008020f7981 */ /* 0x000ee8000c1e1900 */
[----:B------:R-:W4:Y:S01]  /*0340*/  LDG.E R18, desc[UR8][R4.64+0x8] ;  /* 0x0000080804127981 */ /* 0x000f22000c1e1900 */
[----:B-----5:R-:W-:-:S03]  /*0350*/  FFMA R25, R20, R21, R25 ;  /* 0x0000001514197223 */ /* 0x020fc60000000019 */
[----:B------:R-:W4:Y:S04]  /*0360*/  LDG.E R19, desc[UR8][R2.64+0x4000] ;  /* 0x0040000802137981 */ /* 0x000f28000c1e1900 */
[----:B------:R-:W5:Y:S01]  /*0370*/  LDG.E R20, desc[UR8][R4.64+0xc] ;  /* 0x00000c0804147981 */ /* 0x000f62000c1e1900 */
[----:B------:R-:W-:-:S03]  /*0380*/  FFMA R25, R22, R23, R25 ;  /* 0x0000001716197223 */ /* 0x000fc60000000019 */
[----:B------:R-:W5:Y:S04]  /*0390*/  LDG.E R21, desc[UR8][R2.64+0x6000] ;  /* 0x0060000802157981 */ /* 0x000f68000c1e1900 */
[----:B------:R-:W5:Y:S04]  /*03a0*/  LDG.E R22, desc[UR8][R4.64+0x10] ;  /* 0x0000100804167981 */ /* 0x000f68000c1e1900 */
[----:B------:R-:W5:Y:S01]  /*03b0*/  LDG.E R23, desc[UR8][R2.64+0x8000] ;  /* 0x0080000802177981 */ /* 0x000f62000c1e1900 */
[----:B------:R-:W-:-:S03]  /*03c0*/  FFMA R28, R12, R13, R25 ;  /* 0x0000000d0c1c7223 */ /* 0x000fc60000000019 */
[----:B------:R-:W5:Y:S04]  /*03d0*/  LDG.E R24, desc[UR8][R4.64+0x14] ;  /* 0x0000140804187981 */ /* 0x000f68000c1e1900 */
[----:B------:R-:W5:Y:S04]  /*03e0*/  LDG.E R25, desc[UR8][R2.64+0xa000] ;  /* 0x00a0000802197981 */ /* 0x000f68000c1e1900 */
[----:B------:R0:W5:Y:S04]  /*03f0*/  LDG.E R13, desc[UR8][R4.64+0x18] ;  /* 0x00001808040d7981 */ /* 0x000168000c1e1900 */
[----:B------:R-:W5:Y:S01]  /*0400*/  LDG.E R12, desc[UR8][R2.64+0xc000] ;  /* 0x00c00008020c7981 */ /* 0x000f62000c1e1900 */
[----:B------:R-:W-:-:S04]  /*0410*/  FFMA R9, R9, R8, R28 ;  /* 0x0000000809097223 */ /* 0x000fc8000000001c */
[----:B------:R-:W-:Y:S01]  /*0420*/  FFMA R9, R10, R11, R9 ;  /* 0x0000000b0a097223 */ /* 0x000fe20000000009 */
[----:B------:R-:W-:-:S04]  /*0430*/  UIADD3 UR4, UPT, UPT, UR4, 0x10, URZ ;  /* 0x0000001004047890 */ /* 0x000fc8000fffe0ff */
[----:B------:R-:W-:Y:S01]  /*0440*/  UISETP.NE.AND UP0, UPT, UR4, 0x800, UPT ;  /* 0x000008000400788c */ /* 0x000fe2000bf05270 */
[----:B0-----:R-:W-:Y:S02]  /*0450*/  IADD3 R4, P0, PT, R4, 0x40, RZ ;  /* 0x0000004004047810 */ /* 0x001fe40007f1e0ff */
[----:B------:R-:W-:Y:S02]  /*0460*/  IADD3 R6, PT, PT, R6, 0x8000, RZ ;  /* 0x0000800006067810 */ /* 0x000fe40007ffe0ff */
[----:B------:R-:W-:Y:S01]  /*0470*/  IADD3.X R5, PT, PT, RZ, R5, RZ, P0, !PT ;  /* 0x00000005ff057210 */ /* 0x000fe200007fe4ff */
[----:B--2---:R-:W-:-:S04]  /*0480*/  FFMA R9, R16, R17, R9 ;  /* 0x0000001110097223 */ /* 0x004fc80000000009 */
[----:B---3--:R-:W-:-:S04]  /*0490*/  FFMA R9, R14, R15, R9 ;  /* 0x0000000f0e097223 */ /* 0x008fc80000000009 */
[----:B----4-:R-:W-:-:S04]  /*04a0*/  FFMA R9, R18, R19, R9 ;  /* 0x0000001312097223 */ /* 0x010fc80000000009 */
[----:B-----5:R-:W-:-:S04]  /*04b0*/  FFMA R9, R20, R21, R9 ;  /* 0x0000001514097223 */ /* 0x020fc80000000009 */
[----:B------:R-:W-:-:S04]  /*04c0*/  FFMA R9, R22, R23, R9 ;  /* 0x0000001716097223 */ /* 0x000fc80000000009 */
[----:B------:R-:W-:-:S04]  /*04d0*/  FFMA R24, R24, R25, R9 ;  /* 0x0000001918187223 */ /* 0x000fc80000000009 */
[----:B------:R-:W-:-:S04]  /*04e0*/  FFMA R13, R13, R12, R24 ;  /* 0x0000000c0d0d7223 */ /* 0x000fc80000000018 */
[----:B------:R-:W-:Y:S01]  /*04f0*/  FFMA R14, R26, R27, R13 ;  /* 0x0000001b1a0e7223 */ /* 0x000fe2000000000d */
[----:B------:R-:W-:Y:S06]  /*0500*/  BRA.U UP0, `(.L_x_0) ;  /* 0xfffffffd001c7547 */ /* 0x000fec000b83ffff */
[----:B------:R-:W0:Y:S01]  /*0510*/  LDC.64 R2, c[0x0][0x390] ;  /* 0x0000e400ff027b82 */ /* 0x000e220000000a00 */
[----:B------:R-:W-:-:S05]  /*0520*/  IADD3 R7, PT, PT, R0, R7, RZ ;  /* 0x0000000700077210 */ /* 0x000fca0007ffe0ff */
[----:B0-----:R-:W-:-:S05]  /*0530*/  IMAD.WIDE R2, R7, 0x4, R2 ;  /* 0x0000000407027825 */ /* 0x001fca00078e0202 */
[----:B------:R-:W-:Y:S01]  /*0540*/  STG.E desc[UR8][R2.64], R14 ;  /* 0x0000000e02007986 */ /* 0x000fe2000c101908 */
[----:B------:R-:W-:Y:S05]  /*0550*/  EXIT ;  /* 0x000000000000794d */ /* 0x000fea0003800000 */
.L_x_1:
[----:B------:R-:W-:-:S00]  /*0560*/  BRA `(.L_x_1) ;  /* 0xfffffffc00fc7947 */ /* 0x000fc0000383ffff */
[----:B------:R-:W-:-:S00]  /*0570*/  NOP ;  /* 0x0000000000007918 */ /* 0x000fc00000000000 */
        /* <DEDUP_REMOVED lines=8> */
.L_x_2:


//--------------------- .nv.shared.reserved.0     --------------------------
	.section	.nv.shared.reserved.0,"aw",@nobits
	.weak		__nv_reservedSMEM_offset_0_alias
	.size		__nv_reservedSMEM_offset_0_alias, 0, 64
	.other		__nv_reservedSMEM_offset_0_alias,@"STO_CUDA_RESERVED_SHARED STV_DEFAULT"
__nv_reservedSMEM_offset_0_alias:
	.zero		0
	.zero		64


//--------------------- .nv.constant0._Z9matrixMulPfS_S_ --------------------------
	.section	.nv.constant0._Z9matrixMulPfS_S_,"a",@progbits
	.sectionflags	@""
	.align	4
.nv.constant0._Z9matrixMulPfS_S_:
	.zero		920


//--------------------- SYMBOLS --------------------------

	.type		.nv.reservedSmem.offset0,@object
	.size		.nv.reservedSmem.offset0,0x4
